	.headerflags	@"EF_CUDA_TEXMODE_UNIFIED EF_CUDA_64BIT_ADDRESS EF_CUDA_ACCELERATORS EF_CUDA_SM90 EF_CUDA_VIRTUAL_SM(EF_CUDA_SM90)"
	.elftype	@"ET_EXEC"


//--------------------- .nv.info                  --------------------------
	.section	.nv.info,"",@"SHT_CUDA_INFO"
	.align	4


	//----- nvinfo : EIATTR_REGCOUNT
	.align		4
        /*0000*/ 	.byte	0x04, 0x2f
        /*0002*/ 	.short	(.L_3 - .L_2)
	.align		4
.L_2:
        /*0004*/ 	.word	index@(triton_poi_fused__native_batch_norm_legit_no_training_relu_124)
        /*0008*/ 	.word	0x00000012


	//----- nvinfo : EIATTR_MIN_STACK_SIZE
	.align		4
.L_3:
        /*000c*/ 	.byte	0x04, 0x12
        /*000e*/ 	.short	(.L_5 - .L_4)
	.align		4
.L_4:
        /*0010*/ 	.word	index@(triton_poi_fused__native_batch_norm_legit_no_training_relu_124)
        /*0014*/ 	.word	0x00000000


	//----- nvinfo : EIATTR_FRAME_SIZE
	.align		4
.L_5:
        /*0018*/ 	.byte	0x04, 0x11
        /*001a*/ 	.short	(.L_7 - .L_6)
	.align		4
.L_6:
        /*001c*/ 	.word	index@(triton_poi_fused__native_batch_norm_legit_no_training_relu_124)
        /*0020*/ 	.word	0x00000000


	//----- nvinfo : EIATTR_MIN_STACK_SIZE
	.align		4
.L_7:
        /*0024*/ 	.byte	0x04, 0x12
        /*0026*/ 	.short	(.L_9 - .L_8)
	.align		4
.L_8:
        /*0028*/ 	.word	index@(triton_poi_fused__native_batch_norm_legit_no_training_relu_124)
        /*002c*/ 	.word	0x00000000
.L_9:


//--------------------- .nv.info.triton_poi_fused__native_batch_norm_legit_no_training_relu_124 --------------------------
	.section	.nv.info.triton_poi_fused__native_batch_norm_legit_no_training_relu_124,"",@"SHT_CUDA_INFO"
	.sectionflags	@""
	.align	4


	//----- nvinfo : EIATTR_CUDA_API_VERSION
	.align		4
        /*0000*/ 	.byte	0x04, 0x37
        /*0002*/ 	.short	(.L_11 - .L_10)
.L_10:
        /*0004*/ 	.word	0x0000007c


	//----- nvinfo : EIATTR_KPARAM_INFO
	.align		4
.L_11:
        /*0008*/ 	.byte	0x04, 0x17
        /*000a*/ 	.short	(.L_13 - .L_12)
.L_12:
        /*000c*/ 	.word	0x00000000
        /*0010*/ 	.short	0x0006
        /*0012*/ 	.short	0x0030
        /*0014*/ 	.byte	0x00, 0xf0, 0x11, 0x00


	//----- nvinfo : EIATTR_KPARAM_INFO
	.align		4
.L_13:
        /*0018*/ 	.byte	0x04, 0x17
        /*001a*/ 	.short	(.L_15 - .L_14)
.L_14:
        /*001c*/ 	.word	0x00000000
        /*0020*/ 	.short	0x0005
        /*0022*/ 	.short	0x0028
        /*0024*/ 	.byte	0x00, 0xf4, 0x21, 0x00


	//----- nvinfo : EIATTR_KPARAM_INFO
	.align		4
.L_15:
        /*0028*/ 	.byte	0x04, 0x17
        /*002a*/ 	.short	(.L_17 - .L_16)
.L_16:
        /*002c*/ 	.word	0x00000000
        /*0030*/ 	.short	0x0004
        /*0032*/ 	.short	0x0020
        /*0034*/ 	.byte	0x00, 0xf4, 0x21, 0x00


	//----- nvinfo : EIATTR_KPARAM_INFO
	.align		4
.L_17:
        /*0038*/ 	.byte	0x04, 0x17
        /*003a*/ 	.short	(.L_19 - .L_18)
.L_18:
        /*003c*/ 	.word	0x00000000
        /*0040*/ 	.short	0x0003
        /*0042*/ 	.short	0x0018
        /*0044*/ 	.byte	0x00, 0xf4, 0x21, 0x00


	//----- nvinfo : EIATTR_KPARAM_INFO
	.align		4
.L_19:
        /*0048*/ 	.byte	0x04, 0x17
        /*004a*/ 	.short	(.L_21 - .L_20)
.L_20:
        /*004c*/ 	.word	0x00000000
        /*0050*/ 	.short	0x0002
        /*0052*/ 	.short	0x0010
        /*0054*/ 	.byte	0x00, 0xf4, 0x21, 0x00


	//----- nvinfo : EIATTR_KPARAM_INFO
	.align		4
.L_21:
        /*0058*/ 	.byte	0x04, 0x17
        /*005a*/ 	.short	(.L_23 - .L_22)
.L_22:
        /*005c*/ 	.word	0x00000000
        /*0060*/ 	.short	0x0001
        /*0062*/ 	.short	0x0008
        /*0064*/ 	.byte	0x00, 0xf4, 0x21, 0x00


	//----- nvinfo : EIATTR_KPARAM_INFO
	.align		4
.L_23:
        /*0068*/ 	.byte	0x04, 0x17
        /*006a*/ 	.short	(.L_25 - .L_24)
.L_24:
        /*006c*/ 	.word	0x00000000
        /*0070*/ 	.short	0x0000
        /*0072*/ 	.short	0x0000
        /*0074*/ 	.byte	0x00, 0xf4, 0x21, 0x00


	//----- nvinfo : EIATTR_SPARSE_MMA_MASK
	.align		4
.L_25:
        /*0078*/ 	.byte	0x03, 0x50
        /*007a*/ 	.short	0x0000


	//----- nvinfo : EIATTR_MAXREG_COUNT
	.align		4
        /*007c*/ 	.byte	0x03, 0x1b
        /*007e*/ 	.short	0x00ff


	//----- nvinfo : EIATTR_EXIT_INSTR_OFFSETS
	.align		4
        /*0080*/ 	.byte	0x04, 0x1c
        /*0082*/ 	.short	(.L_27 - .L_26)


	//   ....[0]....
.L_26:
        /*0084*/ 	.word	0x00000330


	//   ....[1]....
        /*0088*/ 	.word	0x00000350


	//----- nvinfo : EIATTR_REQNTID
	.align		4
.L_27:
        /*008c*/ 	.byte	0x04, 0x10
        /*008e*/ 	.short	(.L_29 - .L_28)
.L_28:
        /*0090*/ 	.word	0x00000080
        /*0094*/ 	.word	0x00000001
        /*0098*/ 	.word	0x00000001


	//----- nvinfo : EIATTR_CBANK_PARAM_SIZE
	.align		4
.L_29:
        /*009c*/ 	.byte	0x03, 0x19
        /*009e*/ 	.short	0x0034


	//----- nvinfo : EIATTR_PARAM_CBANK
	.align		4
        /*00a0*/ 	.byte	0x04, 0x0a
        /*00a2*/ 	.short	(.L_31 - .L_30)
	.align		4
.L_30:
        /*00a4*/ 	.word	index@(.nv.constant0.triton_poi_fused__native_batch_norm_legit_no_training_relu_124)
        /*00a8*/ 	.short	0x0210
        /*00aa*/ 	.short	0x0034


	//----- nvinfo : EIATTR_SW_WAR
	.align		4
.L_31:
        /*00ac*/ 	.byte	0x04, 0x36
        /*00ae*/ 	.short	(.L_33 - .L_32)
.L_32:
        /*00b0*/ 	.word	0x00000008
.L_33:


//--------------------- .nv.callgraph             --------------------------
	.section	.nv.callgraph,"",@"SHT_CUDA_CALLGRAPH"
	.align	4
	.sectionentsize	8
	.align		4
        /*0000*/ 	.word	0x00000000
	.align		4
        /*0004*/ 	.word	0xffffffff
	.align		4
        /*0008*/ 	.word	0x00000000
	.align		4
        /*000c*/ 	.word	0xfffffffe
	.align		4
        /*0010*/ 	.word	0x00000000
	.align		4
        /*0014*/ 	.word	0xfffffffd
	.align		4
        /*0018*/ 	.word	0x00000000
	.align		4
        /*001c*/ 	.word	0xfffffffc


//--------------------- .nv.constant4             --------------------------
	.section	.nv.constant4,"a",@progbits
	.align	8
	.align		8
.nv.constant4:
        /*0000*/ 	.dword	_$_str
	.align		8
        /*0008*/ 	.dword	_$_str_$_2


//--------------------- .text.triton_poi_fused__native_batch_norm_legit_no_training_relu_124 --------------------------
	.section	.text.triton_poi_fused__native_batch_norm_legit_no_training_relu_124,"ax",@progbits
	.align	128
        .global         triton_poi_fused__native_batch_norm_legit_no_training_relu_124
        .type           triton_poi_fused__native_batch_norm_legit_no_training_relu_124,@function
        .size           triton_poi_fused__native_batch_norm_legit_no_training_relu_124,(.L_x_1 - triton_poi_fused__native_batch_norm_legit_no_training_relu_124)
        .other          triton_poi_fused__native_batch_norm_legit_no_training_relu_124,@"STO_CUDA_ENTRY STV_DEFAULT"
triton_poi_fused__native_batch_norm_legit_no_training_relu_124:
.text.triton_poi_fused__native_batch_norm_legit_no_training_relu_124:
[----:B------:R-:W0:Y:S01]  /*0000*/  LDC R1, c[0x0][0x28] ;  /* 0x00000a00ff017b82 */ /* 0x000e220000000800 */
[----:B------:R-:W1:Y:S07]  /*0010*/  S2R R0, SR_TID.X ;  /* 0x0000000000007919 */ /* 0x000e6e0000002100 */
[----:B------:R-:W2:Y:S01]  /*0020*/  LDC.64 R8, c[0x0][0x220] ;  /* 0x00008800ff087b82 */ /* 0x000ea20000000a00 */
[----:B------:R-:W-:Y:S01]  /*0030*/  HFMA2.MMA R14, -RZ, RZ, 0, 0 ;  /* 0x00000000ff0e7435 */ /* 0x000fe200000001ff */
[----:B------:R-:W-:Y:S01]  /*0040*/  ULDC.64 UR4, c[0x0][0x208] ;  /* 0x0000820000047ab9 */ /* 0x000fe20000000a00 */
[----:B------:R-:W3:Y:S05]  /*0050*/  S2R R3, SR_CTAID.X ;  /* 0x0000000000037919 */ /* 0x000eea0000002500 */
[----:B------:R-:W4:Y:S08]  /*0060*/  LDC.64 R6, c[0x0][0x218] ;  /* 0x00008600ff067b82 */ /* 0x000f300000000a00 */
[----:B------:R-:W5:Y:S08]  /*0070*/  LDC.64 R10, c[0x0][0x228] ;  /* 0x00008a00ff0a7b82 */ /* 0x000f700000000a00 */
[----:B------:R-:W4:Y:S01]  /*0080*/  LDC.64 R12, c[0x0][0x230] ;  /* 0x00008c00ff0c7b82 */ /* 0x000f220000000a00 */
[----:B-1----:R-:W-:-:S02]  /*0090*/  LOP3.LUT R0, R0, 0x7f, RZ, 0xc0, !PT ;  /* 0x0000007f00007812 */ /* 0x002fc400078ec0ff */
[----:B---3--:R-:W-:Y:S02]  /*00a0*/  SHF.R.S32.HI R2, RZ, 0x18, R3 ;  /* 0x00000018ff027819 */ /* 0x008fe40000011403 */
[----:B------:R-:W-:Y:S02]  /*00b0*/  LEA R0, R3, R0, 0x7 ;  /* 0x0000000003007211 */ /* 0x000fe400078e38ff */
[----:B------:R-:W-:Y:S02]  /*00c0*/  SGXT R3, R2, 0x1 ;  /* 0x000000010203781a */ /* 0x000fe40000000200 */
[----:B------:R-:W-:Y:S02]  /*00d0*/  ISETP.GE.AND P0, PT, R0, 0x5200, PT ;  /* 0x000052000000780c */ /* 0x000fe40003f06270 */
[----:B------:R-:W-:-:S04]  /*00e0*/  LEA.HI R3, R3, R0, RZ, 0x2 ;  /* 0x0000000003037211 */ /* 0x000fc800078f10ff */
[----:B------:R-:W-:-:S05]  /*00f0*/  SHF.R.S32.HI R3, RZ, 0x2, R3 ;  /* 0x00000002ff037819 */ /* 0x000fca0000011403 */
[----:B------:R-:W-:-:S05]  /*0100*/  IMAD.HI R2, R3, 0x63e7063f, RZ ;  /* 0x63e7063f03027827 */ /* 0x000fca00078e02ff */
[----:B------:R-:W-:-:S04]  /*0110*/  SHF.R.U32.HI R5, RZ, 0x1f, R2 ;  /* 0x0000001fff057819 */ /* 0x000fc80000011602 */
[----:B------:R-:W-:Y:S02]  /*0120*/  LEA.HI.SX32 R2, R2, R5, 0x17 ;  /* 0x0000000502027211 */ /* 0x000fe400078fbaff */
[----:B------:R-:W1:Y:S03]  /*0130*/  LDC.64 R4, c[0x0][0x210] ;  /* 0x00008400ff047b82 */ /* 0x000e660000000a00 */
[----:B------:R-:W-:-:S04]  /*0140*/  IMAD R15, R2, -0x520, R3 ;  /* 0xfffffae0020f7824 */ /* 0x000fc800078e0203 */
[----:B--2---:R-:W-:-:S05]  /*0150*/  IMAD.WIDE R8, R15, 0x4, R8 ;  /* 0x000000040f087825 */ /* 0x004fca00078e0208 */
[----:B------:R5:W2:Y:S01]  /*0160*/  @!P0 LDG.E.EL R14, desc[UR4][R8.64] ;  /* 0x00000004080e8981 */ /* 0x000aa2000c2e1900 */
[----:B------:R-:W-:Y:S01]  /*0170*/  CS2R R2, SRZ ;  /* 0x0000000000027805 */ /* 0x000fe2000001ff00 */
[----:B----4-:R-:W-:-:S05]  /*0180*/  IMAD.WIDE R6, R15, 0x4, R6 ;  /* 0x000000040f067825 */ /* 0x010fca00078e0206 */
[----:B------:R3:W4:Y:S01]  /*0190*/  @!P0 LDG.E.EL R3, desc[UR4][R6.64] ;  /* 0x0000000406038981 */ /* 0x000722000c2e1900 */
[----:B-1----:R-:W-:-:S04]  /*01a0*/  IMAD.WIDE R4, R0, 0x4, R4 ;  /* 0x0000000400047825 */ /* 0x002fc800078e0204 */
[C---:B-----5:R-:W-:Y:S01]  /*01b0*/  IMAD.WIDE R8, R15.reuse, 0x4, R10 ;  /* 0x000000040f087825 */ /* 0x060fe200078e020a */
[----:B------:R1:W4:Y:S03]  /*01c0*/  @!P0 LDG.E R2, desc[UR4][R4.64] ;  /* 0x0000000404028981 */ /* 0x000326000c1e1900 */
[----:B0-----:R-:W-:Y:S01]  /*01d0*/  IMAD.WIDE R10, R15, 0x4, R12 ;  /* 0x000000040f0a7825 */ /* 0x001fe200078e020c */
[----:B------:R-:W-:-:S06]  /*01e0*/  CS2R R12, SRZ ;  /* 0x00000000000c7805 */ /* 0x000fcc000001ff00 */
[----:B------:R-:W5:Y:S01]  /*01f0*/  @!P0 LDG.E.EL R12, desc[UR4][R8.64] ;  /* 0x00000004080c8981 */ /* 0x000f62000c2e1900 */
[----:B---3--:R-:W-:Y:S01]  /*0200*/  MOV R6, 0x3e800000 ;  /* 0x3e80000000067802 */ /* 0x008fe20000000f00 */
[----:B-1----:R-:W0:Y:S02]  /*0210*/  LDC.64 R4, c[0x0][0x238] ;  /* 0x00008e00ff047b82 */ /* 0x002e240000000a00 */
[----:B------:R-:W5:Y:S01]  /*0220*/  @!P0 LDG.E.EL R13, desc[UR4][R10.64] ;  /* 0x000000040a0d8981 */ /* 0x000f62000c2e1900 */
[----:B--2---:R-:W-:-:S04]  /*0230*/  FADD R14, R14, 9.9999997473787516356e-06 ;  /* 0x3727c5ac0e0e7421 */ /* 0x004fc80000000000 */
[----:B------:R-:W1:Y:S02]  /*0240*/  MUFU.SQRT R15, R14 ;  /* 0x0000000e000f7308 */ /* 0x000e640000002000 */
[C---:B-1----:R-:W-:Y:S02]  /*0250*/  FSETP.GT.AND P1, PT, R15.reuse, 8.50705917302346158658e+37, PT ;  /* 0x7e8000000f00780b */ /* 0x042fe40003f24000 */
[----:B------:R-:W-:-:S11]  /*0260*/  FSETP.GEU.AND P2, PT, R15, 1.175494350822287508e-38, PT ;  /* 0x008000000f00780b */ /* 0x000fd60003f4e000 */
[----:B------:R-:W-:-:S04]  /*0270*/  @P1 FMUL R15, R15, 0.25 ;  /* 0x3e8000000f0f1820 */ /* 0x000fc80000400000 */
[----:B------:R-:W-:-:S06]  /*0280*/  @!P2 FMUL R15, R15, 16777216 ;  /* 0x4b8000000f0fa820 */ /* 0x000fcc0000400000 */
[----:B------:R-:W1:Y:S01]  /*0290*/  MUFU.RCP R15, R15 ;  /* 0x0000000f000f7308 */ /* 0x000e620000001000 */
[----:B------:R-:W-:Y:S01]  /*02a0*/  FSEL R6, R6, 1, P1 ;  /* 0x3f80000006067808 */ /* 0x000fe20000800000 */
[----:B----4-:R-:W-:-:S04]  /*02b0*/  FADD R2, -R3, R2 ;  /* 0x0000000203027221 */ /* 0x010fc80000000100 */
[----:B------:R-:W-:-:S04]  /*02c0*/  @!P2 FMUL R6, R6, 16777216 ;  /* 0x4b8000000606a820 */ /* 0x000fc80000400000 */
[----:B-1----:R-:W-:-:S04]  /*02d0*/  FMUL R3, R15, R6 ;  /* 0x000000060f037220 */ /* 0x002fc80000400000 */
[----:B------:R-:W-:-:S04]  /*02e0*/  FMUL R2, R2, R3 ;  /* 0x0000000302027220 */ /* 0x000fc80000400000 */
[----:B-----5:R-:W-:Y:S01]  /*02f0*/  FFMA R12, R2, R12, R13 ;  /* 0x0000000c020c7223 */ /* 0x020fe2000000000d */
[----:B0-----:R-:W-:-:S04]  /*0300*/  IMAD.WIDE R2, R0, 0x4, R4 ;  /* 0x0000000400027825 */ /* 0x001fc800078e0204 */
[----:B------:R-:W-:-:S04]  /*0310*/  FSETP.GEU.AND P1, PT, R12, RZ, PT ;  /* 0x000000ff0c00720b */ /* 0x000fc80003f2e000 */
[----:B------:R-:W-:Y:S01]  /*0320*/  FSEL R5, R12, RZ, P1 ;  /* 0x000000ff0c057208 */ /* 0x000fe20000800000 */
[----:B------:R-:W-:Y:S08]  /*0330*/  @P0 EXIT ;  /* 0x000000000000094d */ /* 0x000ff00003800000 */
[----:B------:R-:W-:Y:S01]  /*0340*/  STG.E desc[UR4][R2.64], R5 ;  /* 0x0000000502007986 */ /* 0x000fe2000c101904 */
[----:B------:R-:W-:Y:S05]  /*0350*/  EXIT ;  /* 0x000000000000794d */ /* 0x000fea0003800000 */
.L_x_0:
[----:B------:R-:W-:-:S00]  /*0360*/  BRA `(.L_x_0) ;  /* 0xfffffffc00fc7947 */ /* 0x000fc0000383ffff */
[----:B------:R-:W-:-:S00]  /*0370*/  NOP ;  /* 0x0000000000007918 */ /* 0x000fc00000000000 */
        /* <DEDUP_REMOVED lines=8> */
.L_x_1:


//--------------------- .nv.global.init           --------------------------
	.section	.nv.global.init,"aw",@progbits
.nv.global.init:
	.type		_$_str,@object
	.size		_$_str,(_$_str_$_2 - _$_str)
_$_str:
        /*0000*/ 	.byte	0x5f, 0x5f, 0x43, 0x55, 0x44, 0x41, 0x5f, 0x46, 0x54, 0x5a, 0x00
	.type		_$_str_$_2,@object
	.size		_$_str_$_2,(.L_1 - _$_str_$_2)
_$_str_$_2:
        /*000b*/ 	.byte	0x5f, 0x5f, 0x43, 0x55, 0x44, 0x41, 0x5f, 0x50, 0x52, 0x45, 0x43, 0x5f, 0x53, 0x51, 0x52, 0x54
        /*001b*/ 	.byte	0x00
.L_1:


//--------------------- .nv.constant0.triton_poi_fused__native_batch_norm_legit_no_training_relu_124 --------------------------
	.section	.nv.constant0.triton_poi_fused__native_batch_norm_legit_no_training_relu_124,"a",@progbits
	.sectionflags	@""
	.align	4
.nv.constant0.triton_poi_fused__native_batch_norm_legit_no_training_relu_124:
	.zero		580
